	.headerflags	@"EF_CUDA_TEXMODE_UNIFIED EF_CUDA_64BIT_ADDRESS EF_CUDA_SM86 EF_CUDA_VIRTUAL_SM(EF_CUDA_SM86)"
	.elftype	@"ET_EXEC"


//--------------------- .nv.info                  --------------------------
	.section	.nv.info,"",@"SHT_CUDA_INFO"
	.align	4


	//----- nvinfo : EIATTR_REGCOUNT
	.align		4
        /*0000*/ 	.byte	0x04, 0x2f
        /*0002*/ 	.short	(.L_1 - .L_0)
	.align		4
.L_0:
        /*0004*/ 	.word	index@(_Z27smem_ld_latency_test_kernelPjS_S_)
        /*0008*/ 	.word	0x00000010


	//----- nvinfo : EIATTR_MAX_STACK_SIZE
	.align		4
.L_1:
        /*000c*/ 	.byte	0x04, 0x23
        /*000e*/ 	.short	(.L_3 - .L_2)
	.align		4
.L_2:
        /*0010*/ 	.word	index@(_Z27smem_ld_latency_test_kernelPjS_S_)
        /*0014*/ 	.word	0x00000000


	//----- nvinfo : EIATTR_MIN_STACK_SIZE
	.align		4
.L_3:
        /*0018*/ 	.byte	0x04, 0x12
        /*001a*/ 	.short	(.L_5 - .L_4)
	.align		4
.L_4:
        /*001c*/ 	.word	index@(_Z27smem_ld_latency_test_kernelPjS_S_)
        /*0020*/ 	.word	0x00000000


	//----- nvinfo : EIATTR_FRAME_SIZE
	.align		4
.L_5:
        /*0024*/ 	.byte	0x04, 0x11
        /*0026*/ 	.short	(.L_7 - .L_6)
	.align		4
.L_6:
        /*0028*/ 	.word	index@(_Z27smem_ld_latency_test_kernelPjS_S_)
        /*002c*/ 	.word	0x00000000
.L_7:


//--------------------- .nv.info._Z27smem_ld_latency_test_kernelPjS_S_ --------------------------
	.section	.nv.info._Z27smem_ld_latency_test_kernelPjS_S_,"",@"SHT_CUDA_INFO"
	.align	4


	//----- nvinfo : EIATTR_CUDA_API_VERSION
	.align		4
        /*0000*/ 	.byte	0x04, 0x37
        /*0002*/ 	.short	(.L_9 - .L_8)
.L_8:
        /*0004*/ 	.word	0x00000079


	//----- nvinfo : EIATTR_SW2861232_WAR
	.align		4
.L_9:
        /*0008*/ 	.byte	0x01, 0x35
	.zero		2


	//----- nvinfo : EIATTR_PARAM_CBANK
	.align		4
        /*000c*/ 	.byte	0x04, 0x0a
        /*000e*/ 	.short	(.L_11 - .L_10)
	.align		4
.L_10:
        /*0010*/ 	.word	index@(.nv.constant0._Z27smem_ld_latency_test_kernelPjS_S_)
        /*0014*/ 	.short	0x0160
        /*0016*/ 	.short	0x0018


	//----- nvinfo : EIATTR_CBANK_PARAM_SIZE
	.align		4
.L_11:
        /*0018*/ 	.byte	0x03, 0x19
        /*001a*/ 	.short	0x0018


	//----- nvinfo : EIATTR_KPARAM_INFO
	.align		4
        /*001c*/ 	.byte	0x04, 0x17
        /*001e*/ 	.short	(.L_13 - .L_12)
.L_12:
        /*0020*/ 	.word	0x00000000
        /*0024*/ 	.short	0x0002
        /*0026*/ 	.short	0x0010
        /*0028*/ 	.byte	0x00, 0xf0, 0x21, 0x00


	//----- nvinfo : EIATTR_KPARAM_INFO
	.align		4
.L_13:
        /*002c*/ 	.byte	0x04, 0x17
        /*002e*/ 	.short	(.L_15 - .L_14)
.L_14:
        /*0030*/ 	.word	0x00000000
        /*0034*/ 	.short	0x0001
        /*0036*/ 	.short	0x0008
        /*0038*/ 	.byte	0x00, 0xf0, 0x21, 0x00


	//----- nvinfo : EIATTR_KPARAM_INFO
	.align		4
.L_15:
        /*003c*/ 	.byte	0x04, 0x17
        /*003e*/ 	.short	(.L_17 - .L_16)
.L_16:
        /*0040*/ 	.word	0x00000000
        /*0044*/ 	.short	0x0000
        /*0046*/ 	.short	0x0000
        /*0048*/ 	.byte	0x00, 0xf0, 0x21, 0x00


	//----- nvinfo : EIATTR_MAXREG_COUNT
	.align		4
.L_17:
        /*004c*/ 	.byte	0x03, 0x1b
        /*004e*/ 	.short	0x00ff


	//----- nvinfo : EIATTR_EXIT_INSTR_OFFSETS
	.align		4
        /*0050*/ 	.byte	0x04, 0x1c
        /*0052*/ 	.short	(.L_19 - .L_18)


	//   ....[0]....
.L_18:
        /*0054*/ 	.word	0x00000430
.L_19:


//--------------------- .nv.constant0._Z27smem_ld_latency_test_kernelPjS_S_ --------------------------
	.section	.nv.constant0._Z27smem_ld_latency_test_kernelPjS_S_,"a",@progbits
	.align	4
.nv.constant0._Z27smem_ld_latency_test_kernelPjS_S_:
	.zero		376


//--------------------- .text._Z27smem_ld_latency_test_kernelPjS_S_ --------------------------
	.section	.text._Z27smem_ld_latency_test_kernelPjS_S_,"ax",@progbits
	.sectionflags	@"SHF_BARRIERS=1"
	.sectioninfo	@"SHI_REGISTERS=16"
	.align	128
        .global         _Z27smem_ld_latency_test_kernelPjS_S_
        .type           _Z27smem_ld_latency_test_kernelPjS_S_,@function
        .size           _Z27smem_ld_latency_test_kernelPjS_S_,(.L_x_1 - _Z27smem_ld_latency_test_kernelPjS_S_)
        .other          _Z27smem_ld_latency_test_kernelPjS_S_,@"STO_CUDA_ENTRY STV_DEFAULT"
_Z27smem_ld_latency_test_kernelPjS_S_:
.text._Z27smem_ld_latency_test_kernelPjS_S_:
[----:B------:R-:W-:-:S02]  /*0000*/  MOV R1, c[0x0][0x28] ;  /* 0x00000a0000017a02 */ /* 0x000fc40000000f00 */
[----:B------:R-:W0:Y:S01]  /*0010*/  S2R R0, SR_TID.X ;  /* 0x0000000000007919 */ /* 0x000e220000002100 */
[----:B------:R-:W-:Y:S01]  /*0020*/  MOV R3, 0x4 ;  /* 0x0000000400037802 */ /* 0x000fe20000000f00 */
[----:B------:R-:W-:Y:S01]  /*0030*/  ULDC.64 UR4, c[0x0][0x118] ;  /* 0x0000460000047ab9 */ /* 0x000fe20000000a00 */
[----:B0-----:R-:W-:-:S03]  /*0040*/  SHF.L.U32 R5, R0, 0x2, RZ ;  /* 0x0000000200057819 */ /* 0x001fc600000006ff */
[----:B------:R-:W-:Y:S02]  /*0050*/  IMAD R2, R0, R3, c[0x0][0x18] ;  /* 0x0000060000027624 */ /* 0x000fe400078e0203 */
[----:B------:R-:W-:Y:S03]  /*0060*/  STS [R0.X4], R5 ;  /* 0x0000000500007388 */ /* 0x000fe60000004800 */
[----:B------:R-:W-:Y:S01]  /*0070*/  IADD3 R10, R2, -c[0x0][0x18], RZ ;  /* 0x80000600020a7a10 */ /* 0x000fe20007ffe0ff */
[----:B------:R-:W-:Y:S06]  /*0080*/  BAR.SYNC 0x0 ;  /* 0x0000000000007b1d */ /* 0x000fec0000000000 */
[----:B------:R-:W-:-:S02]  /*0090*/  CS2R.32 R2, SR_CLOCKLO ;  /* 0x0000000000027805 */ /* 0x000fc40000005000 */
[----:B------:R-:W0:Y:S04]  /*00a0*/  LDS R4, [R10] ;  /* 0x000000000a047984 */ /* 0x000e280000000800 */
[----:B0-----:R-:W0:Y:S04]  /*00b0*/  LDS R4, [R4] ;  /* 0x0000000004047984 */ /* 0x001e280000000800 */
        /* <DEDUP_REMOVED lines=47> */
[----:B0-----:R0:W1:Y:S02]  /*03b0*/  LDS R11, [R7] ;  /* 0x00000000070b7984 */ /* 0x0010640000000800 */
[----:B------:R-:W-:-:S02]  /*03c0*/  CS2R.32 R13, SR_CLOCKLO ;  /* 0x00000000000d7805 */ /* 0x000fc40000005000 */
[----:B------:R-:W-:-:S04]  /*03d0*/  IMAD.WIDE R4, R0, R3, c[0x0][0x160] ;  /* 0x0000580000047625 */ /* 0x000fc800078e0203 */
[CC--:B0-----:R-:W-:Y:S01]  /*03e0*/  IMAD.WIDE R6, R0.reuse, R3.reuse, c[0x0][0x168] ;  /* 0x00005a0000067625 */ /* 0x0c1fe200078e0203 */
[----:B------:R-:W-:Y:S03]  /*03f0*/  STG.E [R4.64], R2 ;  /* 0x0000000204007986 */ /* 0x000fe6000c101904 */
[----:B------:R-:W-:Y:S01]  /*0400*/  IMAD.WIDE R8, R0, R3, c[0x0][0x170] ;  /* 0x00005c0000087625 */ /* 0x000fe200078e0203 */
[----:B------:R-:W-:Y:S04]  /*0410*/  STG.E [R6.64], R13 ;  /* 0x0000000d06007986 */ /* 0x000fe8000c101904 */
[----:B-1----:R-:W-:Y:S01]  /*0420*/  STG.E [R8.64], R11 ;  /* 0x0000000b08007986 */ /* 0x002fe2000c101904 */
[----:B------:R-:W-:Y:S05]  /*0430*/  EXIT ;  /* 0x000000000000794d */ /* 0x000fea0003800000 */
.L_x_0:
[----:B------:R-:W-:-:S00]  /*0440*/  BRA `(.L_x_0) ;  /* 0xfffffff000007947 */ /* 0x000fc0000383ffff */
[----:B------:R-:W-:-:S00]  /*0450*/  NOP ;  /* 0x0000000000007918 */ /* 0x000fc00000000000 */
        /* <DEDUP_REMOVED lines=10> */
.L_x_1:


//--------------------- .nv.shared._Z27smem_ld_latency_test_kernelPjS_S_ --------------------------
	.section	.nv.shared._Z27smem_ld_latency_test_kernelPjS_S_,"aw",@nobits
	.align	4
.nv.shared._Z27smem_ld_latency_test_kernelPjS_S_:
	.zero		64
